//
// Generated by NVIDIA NVVM Compiler
//
// Compiler Build ID: CL-36424714
// Cuda compilation tools, release 13.0, V13.0.88
// Based on NVVM 20.0.0
//

.version 9.0
.target sm_100
.address_size 64

	// .globl	_Z18elimination_kernelPfiiS_

.visible .entry _Z18elimination_kernelPfiiS_(
	.param .u64 .ptr .align 1 _Z18elimination_kernelPfiiS__param_0,
	.param .u32 _Z18elimination_kernelPfiiS__param_1,
	.param .u32 _Z18elimination_kernelPfiiS__param_2,
	.param .u64 .ptr .align 1 _Z18elimination_kernelPfiiS__param_3
)
{
	.reg .pred 	%p<13>;
	.reg .b32 	%r<47>;
	.reg .b32 	%f<118>;
	.reg .b64 	%rd<23>;

	ld.param.u64 	%rd3, [_Z18elimination_kernelPfiiS__param_0];
	ld.param.u32 	%r29, [_Z18elimination_kernelPfiiS__param_1];
	ld.param.u32 	%r41, [_Z18elimination_kernelPfiiS__param_2];
	ld.param.u64 	%rd4, [_Z18elimination_kernelPfiiS__param_3];
	cvta.to.global.u64 	%rd1, %rd4;
	cvta.to.global.u64 	%rd2, %rd3;
	mov.u32 	%r31, %ctaid.x;
	mov.u32 	%r32, %ntid.x;
	mov.u32 	%r33, %tid.x;
	mad.lo.s32 	%r1, %r31, %r32, %r33;
	setp.ge.s32 	%p1, %r1, %r29;
	setp.eq.s32 	%p2, %r1, %r41;
	or.pred  	%p3, %p1, %p2;
	@%p3 bra 	$L__BB0_14;
	add.s32 	%r2, %r29, 1;
	mad.lo.s32 	%r3, %r1, %r29, %r1;
	add.s32 	%r39, %r3, %r41;
	mul.wide.s32 	%rd5, %r39, 4;
	add.s64 	%rd6, %rd2, %rd5;
	ld.global.f32 	%f1, [%rd6];
	setp.lt.s32 	%p4, %r29, %r41;
	@%p4 bra 	$L__BB0_14;
	sub.s32 	%r5, %r2, %r41;
	sub.s32 	%r34, %r29, %r41;
	and.b32  	%r6, %r5, 15;
	setp.lt.u32 	%p5, %r34, 15;
	@%p5 bra 	$L__BB0_5;
	and.b32  	%r35, %r5, -16;
	neg.s32 	%r38, %r35;
$L__BB0_4:
	.pragma "nounroll";
	mul.wide.s32 	%rd7, %r41, 4;
	add.s64 	%rd8, %rd1, %rd7;
	ld.global.f32 	%f2, [%rd8];
	mul.f32 	%f3, %f1, %f2;
	mul.wide.s32 	%rd9, %r39, 4;
	add.s64 	%rd10, %rd2, %rd9;
	ld.global.f32 	%f4, [%rd10];
	sub.f32 	%f5, %f4, %f3;
	st.global.f32 	[%rd10], %f5;
	ld.global.f32 	%f6, [%rd8+4];
	mul.f32 	%f7, %f1, %f6;
	ld.global.f32 	%f8, [%rd10+4];
	sub.f32 	%f9, %f8, %f7;
	st.global.f32 	[%rd10+4], %f9;
	ld.global.f32 	%f10, [%rd8+8];
	mul.f32 	%f11, %f1, %f10;
	ld.global.f32 	%f12, [%rd10+8];
	sub.f32 	%f13, %f12, %f11;
	st.global.f32 	[%rd10+8], %f13;
	ld.global.f32 	%f14, [%rd8+12];
	mul.f32 	%f15, %f1, %f14;
	ld.global.f32 	%f16, [%rd10+12];
	sub.f32 	%f17, %f16, %f15;
	st.global.f32 	[%rd10+12], %f17;
	ld.global.f32 	%f18, [%rd8+16];
	mul.f32 	%f19, %f1, %f18;
	ld.global.f32 	%f20, [%rd10+16];
	sub.f32 	%f21, %f20, %f19;
	st.global.f32 	[%rd10+16], %f21;
	ld.global.f32 	%f22, [%rd8+20];
	mul.f32 	%f23, %f1, %f22;
	ld.global.f32 	%f24, [%rd10+20];
	sub.f32 	%f25, %f24, %f23;
	st.global.f32 	[%rd10+20], %f25;
	ld.global.f32 	%f26, [%rd8+24];
	mul.f32 	%f27, %f1, %f26;
	ld.global.f32 	%f28, [%rd10+24];
	sub.f32 	%f29, %f28, %f27;
	st.global.f32 	[%rd10+24], %f29;
	ld.global.f32 	%f30, [%rd8+28];
	mul.f32 	%f31, %f1, %f30;
	ld.global.f32 	%f32, [%rd10+28];
	sub.f32 	%f33, %f32, %f31;
	st.global.f32 	[%rd10+28], %f33;
	ld.global.f32 	%f34, [%rd8+32];
	mul.f32 	%f35, %f1, %f34;
	ld.global.f32 	%f36, [%rd10+32];
	sub.f32 	%f37, %f36, %f35;
	st.global.f32 	[%rd10+32], %f37;
	ld.global.f32 	%f38, [%rd8+36];
	mul.f32 	%f39, %f1, %f38;
	ld.global.f32 	%f40, [%rd10+36];
	sub.f32 	%f41, %f40, %f39;
	st.global.f32 	[%rd10+36], %f41;
	ld.global.f32 	%f42, [%rd8+40];
	mul.f32 	%f43, %f1, %f42;
	ld.global.f32 	%f44, [%rd10+40];
	sub.f32 	%f45, %f44, %f43;
	st.global.f32 	[%rd10+40], %f45;
	ld.global.f32 	%f46, [%rd8+44];
	mul.f32 	%f47, %f1, %f46;
	ld.global.f32 	%f48, [%rd10+44];
	sub.f32 	%f49, %f48, %f47;
	st.global.f32 	[%rd10+44], %f49;
	ld.global.f32 	%f50, [%rd8+48];
	mul.f32 	%f51, %f1, %f50;
	ld.global.f32 	%f52, [%rd10+48];
	sub.f32 	%f53, %f52, %f51;
	st.global.f32 	[%rd10+48], %f53;
	ld.global.f32 	%f54, [%rd8+52];
	mul.f32 	%f55, %f1, %f54;
	ld.global.f32 	%f56, [%rd10+52];
	sub.f32 	%f57, %f56, %f55;
	st.global.f32 	[%rd10+52], %f57;
	ld.global.f32 	%f58, [%rd8+56];
	mul.f32 	%f59, %f1, %f58;
	ld.global.f32 	%f60, [%rd10+56];
	sub.f32 	%f61, %f60, %f59;
	st.global.f32 	[%rd10+56], %f61;
	ld.global.f32 	%f62, [%rd8+60];
	mul.f32 	%f63, %f1, %f62;
	ld.global.f32 	%f64, [%rd10+60];
	sub.f32 	%f65, %f64, %f63;
	st.global.f32 	[%rd10+60], %f65;
	add.s32 	%r41, %r41, 16;
	add.s32 	%r39, %r39, 16;
	add.s32 	%r38, %r38, 16;
	setp.ne.s32 	%p6, %r38, 0;
	@%p6 bra 	$L__BB0_4;
$L__BB0_5:
	setp.eq.s32 	%p7, %r6, 0;
	@%p7 bra 	$L__BB0_14;
	and.b32  	%r15, %r5, 7;
	setp.lt.u32 	%p8, %r6, 8;
	@%p8 bra 	$L__BB0_8;
	mul.wide.s32 	%rd11, %r41, 4;
	add.s64 	%rd12, %rd1, %rd11;
	ld.global.f32 	%f66, [%rd12];
	mul.f32 	%f67, %f1, %f66;
	add.s32 	%r36, %r41, %r3;
	mul.wide.s32 	%rd13, %r36, 4;
	add.s64 	%rd14, %rd2, %rd13;
	ld.global.f32 	%f68, [%rd14];
	sub.f32 	%f69, %f68, %f67;
	st.global.f32 	[%rd14], %f69;
	ld.global.f32 	%f70, [%rd12+4];
	mul.f32 	%f71, %f1, %f70;
	ld.global.f32 	%f72, [%rd14+4];
	sub.f32 	%f73, %f72, %f71;
	st.global.f32 	[%rd14+4], %f73;
	ld.global.f32 	%f74, [%rd12+8];
	mul.f32 	%f75, %f1, %f74;
	ld.global.f32 	%f76, [%rd14+8];
	sub.f32 	%f77, %f76, %f75;
	st.global.f32 	[%rd14+8], %f77;
	ld.global.f32 	%f78, [%rd12+12];
	mul.f32 	%f79, %f1, %f78;
	ld.global.f32 	%f80, [%rd14+12];
	sub.f32 	%f81, %f80, %f79;
	st.global.f32 	[%rd14+12], %f81;
	ld.global.f32 	%f82, [%rd12+16];
	mul.f32 	%f83, %f1, %f82;
	ld.global.f32 	%f84, [%rd14+16];
	sub.f32 	%f85, %f84, %f83;
	st.global.f32 	[%rd14+16], %f85;
	ld.global.f32 	%f86, [%rd12+20];
	mul.f32 	%f87, %f1, %f86;
	ld.global.f32 	%f88, [%rd14+20];
	sub.f32 	%f89, %f88, %f87;
	st.global.f32 	[%rd14+20], %f89;
	ld.global.f32 	%f90, [%rd12+24];
	mul.f32 	%f91, %f1, %f90;
	ld.global.f32 	%f92, [%rd14+24];
	sub.f32 	%f93, %f92, %f91;
	st.global.f32 	[%rd14+24], %f93;
	ld.global.f32 	%f94, [%rd12+28];
	mul.f32 	%f95, %f1, %f94;
	ld.global.f32 	%f96, [%rd14+28];
	sub.f32 	%f97, %f96, %f95;
	st.global.f32 	[%rd14+28], %f97;
	add.s32 	%r41, %r41, 8;
$L__BB0_8:
	setp.eq.s32 	%p9, %r15, 0;
	@%p9 bra 	$L__BB0_14;
	and.b32  	%r18, %r5, 3;
	setp.lt.u32 	%p10, %r15, 4;
	@%p10 bra 	$L__BB0_11;
	mul.wide.s32 	%rd15, %r41, 4;
	add.s64 	%rd16, %rd1, %rd15;
	ld.global.f32 	%f98, [%rd16];
	mul.f32 	%f99, %f1, %f98;
	add.s32 	%r37, %r41, %r3;
	mul.wide.s32 	%rd17, %r37, 4;
	add.s64 	%rd18, %rd2, %rd17;
	ld.global.f32 	%f100, [%rd18];
	sub.f32 	%f101, %f100, %f99;
	st.global.f32 	[%rd18], %f101;
	ld.global.f32 	%f102, [%rd16+4];
	mul.f32 	%f103, %f1, %f102;
	ld.global.f32 	%f104, [%rd18+4];
	sub.f32 	%f105, %f104, %f103;
	st.global.f32 	[%rd18+4], %f105;
	ld.global.f32 	%f106, [%rd16+8];
	mul.f32 	%f107, %f1, %f106;
	ld.global.f32 	%f108, [%rd18+8];
	sub.f32 	%f109, %f108, %f107;
	st.global.f32 	[%rd18+8], %f109;
	ld.global.f32 	%f110, [%rd16+12];
	mul.f32 	%f111, %f1, %f110;
	ld.global.f32 	%f112, [%rd18+12];
	sub.f32 	%f113, %f112, %f111;
	st.global.f32 	[%rd18+12], %f113;
	add.s32 	%r41, %r41, 4;
$L__BB0_11:
	setp.eq.s32 	%p11, %r18, 0;
	@%p11 bra 	$L__BB0_14;
	add.s32 	%r45, %r41, %r3;
	neg.s32 	%r44, %r18;
$L__BB0_13:
	.pragma "nounroll";
	mul.wide.s32 	%rd19, %r45, 4;
	add.s64 	%rd20, %rd2, %rd19;
	mul.wide.s32 	%rd21, %r41, 4;
	add.s64 	%rd22, %rd1, %rd21;
	ld.global.f32 	%f114, [%rd22];
	mul.f32 	%f115, %f1, %f114;
	ld.global.f32 	%f116, [%rd20];
	sub.f32 	%f117, %f116, %f115;
	st.global.f32 	[%rd20], %f117;
	add.s32 	%r41, %r41, 1;
	add.s32 	%r45, %r45, 1;
	add.s32 	%r44, %r44, 1;
	setp.ne.s32 	%p12, %r44, 0;
	@%p12 bra 	$L__BB0_13;
$L__BB0_14:
	ret;

}


// ===== COMPILED SASS (sm_100) =====

	.target	sm_100

	.elftype	@"ET_EXEC"


//--------------------- .note.nv.tkinfo           --------------------------
	.section	.note.nv.tkinfo,"",@"SHT_NOTE"
	.sectionflags	@"SHF_NOTE_NV_TKINFO"
	.tkinfo
        /*0018*/ 	.word	0x00000002
        /*0030*/ 	.string	""
        /*0030*/ 	.string	"ptxas"
        /*0030*/ 	.string	"Cuda compilation tools, release 13.0, V13.0.88"
        /*0030*/ 	.string	"Build cuda_13.0.r13.0/compiler.36424714_0"
        /*0030*/ 	.string	"-arch sm_100 -m 64 "



//--------------------- .note.nv.cuinfo           --------------------------
	.section	.note.nv.cuinfo,"",@"SHT_NOTE"
	.sectionflags	@"SHF_NOTE_NV_CUINFO"
        /*0018*/ 	.short	0x0002
        /*001a*/ 	.short	0x0064
        /*001c*/ 	.short	0x0082
	.zero		2


//--------------------- .nv.info                  --------------------------
	.section	.nv.info,"",@"SHT_CUDA_INFO"
	.align	4


	//----- nvinfo : EIATTR_REGCOUNT
	.align		4
        /*0000*/ 	.byte	0x04, 0x2f
        /*0002*/ 	.short	(.L_1 - .L_0)
	.align		4
.L_0:
        /*0004*/ 	.word	index@(_Z18elimination_kernelPfiiS_)
        /*0008*/ 	.word	0x0000001a


	//----- nvinfo : EIATTR_FRAME_SIZE
	.align		4
.L_1:
        /*000c*/ 	.byte	0x04, 0x11
        /*000e*/ 	.short	(.L_3 - .L_2)
	.align		4
.L_2:
        /*0010*/ 	.word	index@(_Z18elimination_kernelPfiiS_)
        /*0014*/ 	.word	0x00000000


	//----- nvinfo : EIATTR_MIN_STACK_SIZE
	.align		4
.L_3:
        /*0018*/ 	.byte	0x04, 0x12
        /*001a*/ 	.short	(.L_5 - .L_4)
	.align		4
.L_4:
        /*001c*/ 	.word	index@(_Z18elimination_kernelPfiiS_)
        /*0020*/ 	.word	0x00000000
.L_5:


//--------------------- .nv.compat                --------------------------
	.section	.nv.compat,"",@"SHT_CUDA_COMPAT_INFO"
	.align	4
        /*0000*/ 	.byte	0x02, 0x09, 0x00, 0x00, 0x02, 0x02, 0x01, 0x00, 0x02, 0x05, 0x05, 0x00, 0x03, 0x07, 0x01, 0x01
        /*0010*/ 	.byte	0x02, 0x03, 0x00, 0x00, 0x02, 0x06, 0x01, 0x00, 0x04, 0x0b, 0x08, 0x00, 0x09, 0x00, 0x00, 0x00
        /*0020*/ 	.byte	0x00, 0x00, 0x00, 0x00


//--------------------- .nv.info._Z18elimination_kernelPfiiS_ --------------------------
	.section	.nv.info._Z18elimination_kernelPfiiS_,"",@"SHT_CUDA_INFO"
	.sectionflags	@""
	.align	4


	//----- nvinfo : EIATTR_CUDA_API_VERSION
	.align		4
        /*0000*/ 	.byte	0x04, 0x37
        /*0002*/ 	.short	(.L_7 - .L_6)
.L_6:
        /*0004*/ 	.word	0x00000082


	//----- nvinfo : EIATTR_KPARAM_INFO
	.align		4
.L_7:
        /*0008*/ 	.byte	0x04, 0x17
        /*000a*/ 	.short	(.L_9 - .L_8)
.L_8:
        /*000c*/ 	.word	0x00000000
        /*0010*/ 	.short	0x0003
        /*0012*/ 	.short	0x0010
        /*0014*/ 	.byte	0x00, 0xf5, 0x21, 0x00


	//----- nvinfo : EIATTR_KPARAM_INFO
	.align		4
.L_9:
        /*0018*/ 	.byte	0x04, 0x17
        /*001a*/ 	.short	(.L_11 - .L_10)
.L_10:
        /*001c*/ 	.word	0x00000000
        /*0020*/ 	.short	0x0002
        /*0022*/ 	.short	0x000c
        /*0024*/ 	.byte	0x00, 0xf0, 0x11, 0x00


	//----- nvinfo : EIATTR_KPARAM_INFO
	.align		4
.L_11:
        /*0028*/ 	.byte	0x04, 0x17
        /*002a*/ 	.short	(.L_13 - .L_12)
.L_12:
        /*002c*/ 	.word	0x00000000
        /*0030*/ 	.short	0x0001
        /*0032*/ 	.short	0x0008
        /*0034*/ 	.byte	0x00, 0xf0, 0x11, 0x00


	//----- nvinfo : EIATTR_KPARAM_INFO
	.align		4
.L_13:
        /*0038*/ 	.byte	0x04, 0x17
        /*003a*/ 	.short	(.L_15 - .L_14)
.L_14:
        /*003c*/ 	.word	0x00000000
        /*0040*/ 	.short	0x0000
        /*0042*/ 	.short	0x0000
        /*0044*/ 	.byte	0x00, 0xf5, 0x21, 0x00


	//----- nvinfo : EIATTR_SPARSE_MMA_MASK
	.align		4
.L_15:
        /*0048*/ 	.byte	0x03, 0x50
        /*004a*/ 	.short	0x0000


	//----- nvinfo : EIATTR_MAXREG_COUNT
	.align		4
        /*004c*/ 	.byte	0x03, 0x1b
        /*004e*/ 	.short	0x00ff


	//----- nvinfo : EIATTR_MERCURY_ISA_VERSION
	.align		4
        /*0050*/ 	.byte	0x03, 0x5f
        /*0052*/ 	.short	0x0101


	//----- nvinfo : EIATTR_VRC_CTA_INIT_COUNT
	.align		4
        /*0054*/ 	.byte	0x02, 0x4a
	.zero		1
	.zero		1


	//----- nvinfo : EIATTR_EXIT_INSTR_OFFSETS
	.align		4
        /*0058*/ 	.byte	0x04, 0x1c
        /*005a*/ 	.short	(.L_17 - .L_16)


	//   ....[0]....
.L_16:
        /*005c*/ 	.word	0x000000a0


	//   ....[1]....
        /*0060*/ 	.word	0x000000c0


	//   ....[2]....
        /*0064*/ 	.word	0x00000630


	//   ....[3]....
        /*0068*/ 	.word	0x000008d0


	//   ....[4]....
        /*006c*/ 	.word	0x00000a70


	//   ....[5]....
        /*0070*/ 	.word	0x00000b60


	//----- nvinfo : EIATTR_CBANK_PARAM_SIZE
	.align		4
.L_17:
        /*0074*/ 	.byte	0x03, 0x19
        /*0076*/ 	.short	0x0018


	//----- nvinfo : EIATTR_PARAM_CBANK
	.align		4
        /*0078*/ 	.byte	0x04, 0x0a
        /*007a*/ 	.short	(.L_19 - .L_18)
	.align		4
.L_18:
        /*007c*/ 	.word	index@(.nv.constant0._Z18elimination_kernelPfiiS_)
        /*0080*/ 	.short	0x0380
        /*0082*/ 	.short	0x0018


	//----- nvinfo : EIATTR_SW_WAR
	.align		4
.L_19:
        /*0084*/ 	.byte	0x04, 0x36
        /*0086*/ 	.short	(.L_21 - .L_20)
.L_20:
        /*0088*/ 	.word	0x00000008
.L_21:


//--------------------- .nv.callgraph             --------------------------
	.section	.nv.callgraph,"",@"SHT_CUDA_CALLGRAPH"
	.align	4
	.sectionentsize	8
	.align		4
        /*0000*/ 	.word	0x00000000
	.align		4
        /*0004*/ 	.word	0xffffffff
	.align		4
        /*0008*/ 	.word	0x00000000
	.align		4
        /*000c*/ 	.word	0xfffffffe
	.align		4
        /*0010*/ 	.word	0x00000000
	.align		4
        /*0014*/ 	.word	0xfffffffd
	.align		4
        /*0018*/ 	.word	0x00000000
	.align		4
        /*001c*/ 	.word	0xfffffffc


//--------------------- .text._Z18elimination_kernelPfiiS_ --------------------------
	.section	.text._Z18elimination_kernelPfiiS_,"ax",@progbits
	.align	128
        .global         _Z18elimination_kernelPfiiS_
        .type           _Z18elimination_kernelPfiiS_,@function
        .size           _Z18elimination_kernelPfiiS_,(.L_x_6 - _Z18elimination_kernelPfiiS_)
        .other          _Z18elimination_kernelPfiiS_,@"STO_CUDA_ENTRY STV_DEFAULT"
_Z18elimination_kernelPfiiS_:
.text._Z18elimination_kernelPfiiS_:
[----:B------:R-:W-:Y:S01]  /*0000*/  LDC R1, c[0x0][0x37c] ;  /* 0x0000df00ff017b82 */ /* 0x000fe20000000800 */
[----:B------:R-:W0:Y:S07]  /*0010*/  S2R R0, SR_TID.X ;  /* 0x0000000000007919 */ /* 0x000e2e0000002100 */
[----:B------:R-:W0:Y:S01]  /*0020*/  S2UR UR4, SR_CTAID.X ;  /* 0x00000000000479c3 */ /* 0x000e220000002500 */
[----:B------:R-:W1:Y:S07]  /*0030*/  LDCU UR5, c[0x0][0x38c] ;  /* 0x00007180ff0577ac */ /* 0x000e6e0008000800 */
[----:B------:R-:W0:Y:S08]  /*0040*/  LDC R5, c[0x0][0x360] ;  /* 0x0000d800ff057b82 */ /* 0x000e300000000800 */
[----:B------:R-:W2:Y:S01]  /*0050*/  LDC.64 R8, c[0x0][0x388] ;  /* 0x0000e200ff087b82 */ /* 0x000ea20000000a00 */
[----:B0-----:R-:W-:Y:S01]  /*0060*/  IMAD R5, R5, UR4, R0 ;  /* 0x0000000405057c24 */ /* 0x001fe2000f8e0200 */
[----:B-1----:R-:W-:-:S04]  /*0070*/  MOV R0, UR5 ;  /* 0x0000000500007c02 */ /* 0x002fc80008000f00 */
[----:B--2---:R-:W-:-:S04]  /*0080*/  ISETP.NE.AND P0, PT, R5, R9, PT ;  /* 0x000000090500720c */ /* 0x004fc80003f05270 */
[----:B------:R-:W-:-:S13]  /*0090*/  ISETP.GE.OR P0, PT, R5, R8, !P0 ;  /* 0x000000080500720c */ /* 0x000fda0004706670 */
[----:B------:R-:W-:Y:S05]  /*00a0*/  @P0 EXIT ;  /* 0x000000000000094d */ /* 0x000fea0003800000 */
[----:B------:R-:W-:-:S13]  /*00b0*/  ISETP.GT.AND P0, PT, R9, R8, PT ;  /* 0x000000080900720c */ /* 0x000fda0003f04270 */
[----:B------:R-:W-:Y:S05]  /*00c0*/  @P0 EXIT ;  /* 0x000000000000094d */ /* 0x000fea0003800000 */
[----:B------:R-:W0:Y:S01]  /*00d0*/  LDC.64 R2, c[0x0][0x380] ;  /* 0x0000e000ff027b82 */ /* 0x000e220000000a00 */
[----:B------:R-:W1:Y:S01]  /*00e0*/  LDCU.64 UR4, c[0x0][0x358] ;  /* 0x00006b00ff0477ac */ /* 0x000e620008000a00 */
[-C--:B------:R-:W-:Y:S01]  /*00f0*/  IMAD R5, R5, R8.reuse, R5 ;  /* 0x0000000805057224 */ /* 0x080fe200078e0205 */
[C---:B------:R-:W-:Y:S02]  /*0100*/  IADD3 R10, PT, PT, -R9.reuse, 0x1, R8 ;  /* 0x00000001090a7810 */ /* 0x040fe40007ffe108 */
[----:B------:R-:W-:Y:S02]  /*0110*/  IADD3 R8, PT, PT, -R9, R8, RZ ;  /* 0x0000000809087210 */ /* 0x000fe40007ffe1ff */
[----:B------:R-:W-:Y:S02]  /*0120*/  IADD3 R13, PT, PT, R5, R9, RZ ;  /* 0x00000009050d7210 */ /* 0x000fe40007ffe0ff */
[----:B------:R-:W-:Y:S02]  /*0130*/  ISETP.GE.U32.AND P1, PT, R8, 0xf, PT ;  /* 0x0000000f0800780c */ /* 0x000fe40003f26070 */
[----:B------:R-:W-:-:S04]  /*0140*/  LOP3.LUT R11, R10, 0xf, RZ, 0xc0, !PT ;  /* 0x0000000f0a0b7812 */ /* 0x000fc800078ec0ff */
[----:B------:R-:W-:Y:S01]  /*0150*/  ISETP.NE.AND P0, PT, R11, RZ, PT ;  /* 0x000000ff0b00720c */ /* 0x000fe20003f05270 */
[----:B0-----:R-:W-:-:S05]  /*0160*/  IMAD.WIDE R6, R13, 0x4, R2 ;  /* 0x000000040d067825 */ /* 0x001fca00078e0202 */
[----:B-1----:R0:W5:Y:S01]  /*0170*/  LDG.E R4, desc[UR4][R6.64] ;  /* 0x0000000406047981 */ /* 0x002162000c1e1900 */
[----:B------:R-:W-:Y:S06]  /*0180*/  @!P1 BRA `(.L_x_0) ;  /* 0x0000000400289947 */ /* 0x000fec0003800000 */
[----:B------:R-:W-:-:S04]  /*0190*/  LOP3.LUT R12, R10, 0xfffffff0, RZ, 0xc0, !PT ;  /* 0xfffffff00a0c7812 */ /* 0x000fc800078ec0ff */
[----:B------:R-:W-:-:S07]  /*01a0*/  IADD3 R12, PT, PT, -R12, RZ, RZ ;  /* 0x000000ff0c0c7210 */ /* 0x000fce0007ffe1ff */
.L_x_1:
[----:B------:R-:W1:Y:S01]  /*01b0*/  LDC.64 R8, c[0x0][0x390] ;  /* 0x0000e400ff087b82 */ /* 0x000e620000000a00 */
[----:B0-----:R-:W-:-:S05]  /*01c0*/  IMAD.WIDE R6, R13, 0x4, R2 ;  /* 0x000000040d067825 */ /* 0x001fca00078e0202 */
[----:B------:R-:W2:Y:S04]  /*01d0*/  LDG.E R17, desc[UR4][R6.64] ;  /* 0x0000000406117981 */ /* 0x000ea8000c1e1900 */
[----:B------:R-:W3:Y:S04]  /*01e0*/  LDG.E R19, desc[UR4][R6.64+0x4] ;  /* 0x0000040406137981 */ /* 0x000ee8000c1e1900 */
[----:B------:R-:W4:Y:S04]  /*01f0*/  LDG.E R21, desc[UR4][R6.64+0x8] ;  /* 0x0000080406157981 */ /* 0x000f28000c1e1900 */
[----:B------:R-:W4:Y:S01]  /*0200*/  LDG.E R23, desc[UR4][R6.64+0xc] ;  /* 0x00000c0406177981 */ /* 0x000f22000c1e1900 */
[----:B-1----:R-:W-:-:S05]  /*0210*/  IMAD.WIDE R8, R0, 0x4, R8 ;  /* 0x0000000400087825 */ /* 0x002fca00078e0208 */
[----:B------:R-:W2:Y:S02]  /*0220*/  LDG.E R15, desc[UR4][R8.64] ;  /* 0x00000004080f7981 */ /* 0x000ea4000c1e1900 */
[----:B--2--5:R-:W-:-:S05]  /*0230*/  FFMA R15, -R4, R15, R17 ;  /* 0x0000000f040f7223 */ /* 0x024fca0000000111 */
[----:B------:R0:W-:Y:S04]  /*0240*/  STG.E desc[UR4][R6.64], R15 ;  /* 0x0000000f06007986 */ /* 0x0001e8000c101904 */
[----:B------:R-:W3:Y:S02]  /*0250*/  LDG.E R17, desc[UR4][R8.64+0x4] ;  /* 0x0000040408117981 */ /* 0x000ee4000c1e1900 */
[----:B---3--:R-:W-:-:S05]  /*0260*/  FFMA R17, -R4, R17, R19 ;  /* 0x0000001104117223 */ /* 0x008fca0000000113 */
[----:B------:R1:W-:Y:S04]  /*0270*/  STG.E desc[UR4][R6.64+0x4], R17 ;  /* 0x0000041106007986 */ /* 0x0003e8000c101904 */
[----:B------:R-:W4:Y:S02]  /*0280*/  LDG.E R19, desc[UR4][R8.64+0x8] ;  /* 0x0000080408137981 */ /* 0x000f24000c1e1900 */
[----:B----4-:R-:W-:-:S05]  /*0290*/  FFMA R19, -R4, R19, R21 ;  /* 0x0000001304137223 */ /* 0x010fca0000000115 */
[----:B------:R2:W-:Y:S04]  /*02a0*/  STG.E desc[UR4][R6.64+0x8], R19 ;  /* 0x0000081306007986 */ /* 0x0005e8000c101904 */
[----:B------:R-:W3:Y:S02]  /*02b0*/  LDG.E R21, desc[UR4][R8.64+0xc] ;  /* 0x00000c0408157981 */ /* 0x000ee4000c1e1900 */
[C---:B---3--:R-:W-:Y:S02]  /*02c0*/  FFMA R21, -R4.reuse, R21, R23 ;  /* 0x0000001504157223 */ /* 0x048fe40000000117 */
[----:B------:R-:W3:Y:S04]  /*02d0*/  LDG.E R23, desc[UR4][R6.64+0x10] ;  /* 0x0000100406177981 */ /* 0x000ee8000c1e1900 */
[----:B------:R4:W-:Y:S04]  /*02e0*/  STG.E desc[UR4][R6.64+0xc], R21 ;  /* 0x00000c1506007986 */ /* 0x0009e8000c101904 */
[----:B0-----:R-:W3:Y:S02]  /*02f0*/  LDG.E R15, desc[UR4][R8.64+0x10] ;  /* 0x00001004080f7981 */ /* 0x001ee4000c1e1900 */
[----:B---3--:R-:W-:-:S02]  /*0300*/  FFMA R15, -R4, R15, R23 ;  /* 0x0000000f040f7223 */ /* 0x008fc40000000117 */
[----:B------:R-:W3:Y:S04]  /*0310*/  LDG.E R23, desc[UR4][R6.64+0x14] ;  /* 0x0000140406177981 */ /* 0x000ee8000c1e1900 */
[----:B------:R0:W-:Y:S04]  /*0320*/  STG.E desc[UR4][R6.64+0x10], R15 ;  /* 0x0000100f06007986 */ /* 0x0001e8000c101904 */
[----:B-1----:R-:W3:Y:S02]  /*0330*/  LDG.E R17, desc[UR4][R8.64+0x14] ;  /* 0x0000140408117981 */ /* 0x002ee4000c1e1900 */
[----:B---3--:R-:W-:-:S02]  /*0340*/  FFMA R17, -R4, R17, R23 ;  /* 0x0000001104117223 */ /* 0x008fc40000000117 */
[----:B------:R-:W3:Y:S04]  /*0350*/  LDG.E R23, desc[UR4][R6.64+0x18] ;  /* 0x0000180406177981 */ /* 0x000ee8000c1e1900 */
[----:B------:R1:W-:Y:S04]  /*0360*/  STG.E desc[UR4][R6.64+0x14], R17 ;  /* 0x0000141106007986 */ /* 0x0003e8000c101904 */
[----:B--2---:R-:W3:Y:S02]  /*0370*/  LDG.E R19, desc[UR4][R8.64+0x18] ;  /* 0x0000180408137981 */ /* 0x004ee4000c1e1900 */
[----:B---3--:R-:W-:-:S02]  /*0380*/  FFMA R19, -R4, R19, R23 ;  /* 0x0000001304137223 */ /* 0x008fc40000000117 */
[----:B------:R-:W2:Y:S04]  /*0390*/  LDG.E R23, desc[UR4][R6.64+0x1c] ;  /* 0x00001c0406177981 */ /* 0x000ea8000c1e1900 */
[----:B------:R3:W-:Y:S04]  /*03a0*/  STG.E desc[UR4][R6.64+0x18], R19 ;  /* 0x0000181306007986 */ /* 0x0007e8000c101904 */
[----:B----4-:R-:W2:Y:S02]  /*03b0*/  LDG.E R21, desc[UR4][R8.64+0x1c] ;  /* 0x00001c0408157981 */ /* 0x010ea4000c1e1900 */
[----:B--2---:R-:W-:-:S02]  /*03c0*/  FFMA R21, -R4, R21, R23 ;  /* 0x0000001504157223 */ /* 0x004fc40000000117 */
[----:B------:R-:W2:Y:S04]  /*03d0*/  LDG.E R23, desc[UR4][R6.64+0x20] ;  /* 0x0000200406177981 */ /* 0x000ea8000c1e1900 */
[----:B------:R4:W-:Y:S04]  /*03e0*/  STG.E desc[UR4][R6.64+0x1c], R21 ;  /* 0x00001c1506007986 */ /* 0x0009e8000c101904 */
[----:B0-----:R-:W2:Y:S02]  /*03f0*/  LDG.E R15, desc[UR4][R8.64+0x20] ;  /* 0x00002004080f7981 */ /* 0x001ea4000c1e1900 */
[----:B--2---:R-:W-:-:S02]  /*0400*/  FFMA R15, -R4, R15, R23 ;  /* 0x0000000f040f7223 */ /* 0x004fc40000000117 */
[----:B------:R-:W2:Y:S04]  /*0410*/  LDG.E R23, desc[UR4][R6.64+0x24] ;  /* 0x0000240406177981 */ /* 0x000ea8000c1e1900 */
[----:B------:R0:W-:Y:S04]  /*0420*/  STG.E desc[UR4][R6.64+0x20], R15 ;  /* 0x0000200f06007986 */ /* 0x0001e8000c101904 */
[----:B-1----:R-:W2:Y:S02]  /*0430*/  LDG.E R17, desc[UR4][R8.64+0x24] ;  /* 0x0000240408117981 */ /* 0x002ea4000c1e1900 */
[----:B--2---:R-:W-:-:S02]  /*0440*/  FFMA R17, -R4, R17, R23 ;  /* 0x0000001104117223 */ /* 0x004fc40000000117 */
[----:B------:R-:W2:Y:S04]  /*0450*/  LDG.E R23, desc[UR4][R6.64+0x28] ;  /* 0x0000280406177981 */ /* 0x000ea8000c1e1900 */
[----:B------:R1:W-:Y:S04]  /*0460*/  STG.E desc[UR4][R6.64+0x24], R17 ;  /* 0x0000241106007986 */ /* 0x0003e8000c101904 */
[----:B---3--:R-:W2:Y:S02]  /*0470*/  LDG.E R19, desc[UR4][R8.64+0x28] ;  /* 0x0000280408137981 */ /* 0x008ea4000c1e1900 */
[----:B--2---:R-:W-:-:S02]  /*0480*/  FFMA R19, -R4, R19, R23 ;  /* 0x0000001304137223 */ /* 0x004fc40000000117 */
        /* <DEDUP_REMOVED lines=14> */
[----:B---3--:R-:W2:Y:S01]  /*0570*/  LDG.E R19, desc[UR4][R8.64+0x38] ;  /* 0x0000380408137981 */ /* 0x008ea2000c1e1900 */
[----:B------:R-:W-:Y:S01]  /*0580*/  IADD3 R12, PT, PT, R12, 0x10, RZ ;  /* 0x000000100c0c7810 */ /* 0x000fe20007ffe0ff */
[----:B--2---:R-:W-:-:S02]  /*0590*/  FFMA R19, -R4, R19, R23 ;  /* 0x0000001304137223 */ /* 0x004fc40000000117 */
[----:B------:R-:W2:Y:S04]  /*05a0*/  LDG.E R23, desc[UR4][R6.64+0x3c] ;  /* 0x00003c0406177981 */ /* 0x000ea8000c1e1900 */
[----:B------:R0:W-:Y:S04]  /*05b0*/  STG.E desc[UR4][R6.64+0x38], R19 ;  /* 0x0000381306007986 */ /* 0x0001e8000c101904 */
[----:B----4-:R-:W2:Y:S01]  /*05c0*/  LDG.E R21, desc[UR4][R8.64+0x3c] ;  /* 0x00003c0408157981 */ /* 0x010ea2000c1e1900 */
[----:B------:R-:W-:Y:S02]  /*05d0*/  ISETP.NE.AND P1, PT, R12, RZ, PT ;  /* 0x000000ff0c00720c */ /* 0x000fe40003f25270 */
[----:B------:R-:W-:-:S02]  /*05e0*/  IADD3 R13, PT, PT, R13, 0x10, RZ ;  /* 0x000000100d0d7810 */ /* 0x000fc40007ffe0ff */
[----:B------:R-:W-:Y:S01]  /*05f0*/  IADD3 R0, PT, PT, R0, 0x10, RZ ;  /* 0x0000001000007810 */ /* 0x000fe20007ffe0ff */
[----:B--2---:R-:W-:-:S05]  /*0600*/  FFMA R21, -R4, R21, R23 ;  /* 0x0000001504157223 */ /* 0x004fca0000000117 */
[----:B------:R0:W-:Y:S03]  /*0610*/  STG.E desc[UR4][R6.64+0x3c], R21 ;  /* 0x00003c1506007986 */ /* 0x0001e6000c101904 */
[----:B------:R-:W-:Y:S05]  /*0620*/  @P1 BRA `(.L_x_1) ;  /* 0xfffffff800e01947 */ /* 0x000fea000383ffff */
.L_x_0:
[----:B------:R-:W-:Y:S05]  /*0630*/  @!P0 EXIT ;  /* 0x000000000000894d */ /* 0x000fea0003800000 */
[----:B------:R-:W-:Y:S02]  /*0640*/  ISETP.GE.U32.AND P0, PT, R11, 0x8, PT ;  /* 0x000000080b00780c */ /* 0x000fe40003f06070 */
[----:B------:R-:W-:-:S04]  /*0650*/  LOP3.LUT R12, R10, 0x7, RZ, 0xc0, !PT ;  /* 0x000000070a0c7812 */ /* 0x000fc800078ec0ff */
[----:B------:R-:W-:-:S07]  /*0660*/  ISETP.NE.AND P1, PT, R12, RZ, PT ;  /* 0x000000ff0c00720c */ /* 0x000fce0003f25270 */
[----:B------:R-:W-:Y:S06]  /*0670*/  @!P0 BRA `(.L_x_2) ;  /* 0x0000000000948947 */ /* 0x000fec0003800000 */
[----:B------:R-:W1:Y:S01]  /*0680*/  LDC.64 R8, c[0x0][0x390] ;  /* 0x0000e400ff087b82 */ /* 0x000e620000000a00 */
[----:B0-----:R-:W-:-:S05]  /*0690*/  IADD3 R7, PT, PT, R0, R5, RZ ;  /* 0x0000000500077210 */ /* 0x001fca0007ffe0ff */
[----:B------:R-:W-:-:S05]  /*06a0*/  IMAD.WIDE R6, R7, 0x4, R2 ;  /* 0x0000000407067825 */ /* 0x000fca00078e0202 */
        /* <DEDUP_REMOVED lines=30> */
[----:B----4-:R-:W2:Y:S01]  /*0890*/  LDG.E R17, desc[UR4][R8.64+0x1c] ;  /* 0x00001c0408117981 */ /* 0x010ea2000c1e1900 */
[----:B------:R-:W-:Y:S01]  /*08a0*/  IADD3 R0, PT, PT, R0, 0x8, RZ ;  /* 0x0000000800007810 */ /* 0x000fe20007ffe0ff */
[----:B--2---:R-:W-:-:S05]  /*08b0*/  FFMA R17, -R4, R17, R19 ;  /* 0x0000001104117223 */ /* 0x004fca0000000113 */
[----:B------:R0:W-:Y:S02]  /*08c0*/  STG.E desc[UR4][R6.64+0x1c], R17 ;  /* 0x00001c1106007986 */ /* 0x0001e4000c101904 */
.L_x_2:
        /* <DEDUP_REMOVED lines=22> */
[----:B------:R-:W2:Y:S01]  /*0a30*/  LDG.E R17, desc[UR4][R8.64+0xc] ;  /* 0x00000c0408117981 */ /* 0x000ea2000c1e1900 */
[----:B------:R-:W-:Y:S01]  /*0a40*/  IADD3 R0, PT, PT, R0, 0x4, RZ ;  /* 0x0000000400007810 */ /* 0x000fe20007ffe0ff */
[----:B--2---:R-:W-:-:S05]  /*0a50*/  FFMA R17, -R4, R17, R19 ;  /* 0x0000001104117223 */ /* 0x004fca0000000113 */
[----:B------:R1:W-:Y:S02]  /*0a60*/  STG.E desc[UR4][R6.64+0xc], R17 ;  /* 0x00000c1106007986 */ /* 0x0003e4000c101904 */
.L_x_3:
[----:B------:R-:W-:Y:S05]  /*0a70*/  @!P1 EXIT ;  /* 0x000000000000994d */ /* 0x000fea0003800000 */
[----:B------:R-:W2:Y:S01]  /*0a80*/  LDC.64 R8, c[0x0][0x390] ;  /* 0x0000e400ff087b82 */ /* 0x000ea20000000a00 */
[----:B------:R-:W-:Y:S02]  /*0a90*/  IADD3 R5, PT, PT, R0, R5, RZ ;  /* 0x0000000500057210 */ /* 0x000fe40007ffe0ff */
[----:B------:R-:W-:-:S07]  /*0aa0*/  IADD3 R12, PT, PT, -R10, RZ, RZ ;  /* 0x000000ff0a0c7210 */ /* 0x000fce0007ffe1ff */
.L_x_4:
[----:B012---:R-:W-:-:S04]  /*0ab0*/  IMAD.WIDE R10, R0, 0x4, R8 ;  /* 0x00000004000a7825 */ /* 0x007fc800078e0208 */
[----:B---3--:R-:W-:Y:S02]  /*0ac0*/  IMAD.WIDE R6, R5, 0x4, R2 ;  /* 0x0000000405067825 */ /* 0x008fe400078e0202 */
[----:B------:R-:W2:Y:S04]  /*0ad0*/  LDG.E R11, desc[UR4][R10.64] ;  /* 0x000000040a0b7981 */ /* 0x000ea8000c1e1900 */
[----:B------:R-:W2:Y:S01]  /*0ae0*/  LDG.E R13, desc[UR4][R6.64] ;  /* 0x00000004060d7981 */ /* 0x000ea2000c1e1900 */
[----:B------:R-:W-:Y:S02]  /*0af0*/  IADD3 R12, PT, PT, R12, 0x1, RZ ;  /* 0x000000010c0c7810 */ /* 0x000fe40007ffe0ff */
[----:B------:R-:W-:Y:S02]  /*0b00*/  IADD3 R0, PT, PT, R0, 0x1, RZ ;  /* 0x0000000100007810 */ /* 0x000fe40007ffe0ff */
[----:B------:R-:W-:-:S02]  /*0b10*/  ISETP.NE.AND P0, PT, R12, RZ, PT ;  /* 0x000000ff0c00720c */ /* 0x000fc40003f05270 */
[----:B------:R-:W-:Y:S01]  /*0b20*/  IADD3 R5, PT, PT, R5, 0x1, RZ ;  /* 0x0000000105057810 */ /* 0x000fe20007ffe0ff */
[----:B--2--5:R-:W-:-:S05]  /*0b30*/  FFMA R13, -R4, R11, R13 ;  /* 0x0000000b040d7223 */ /* 0x024fca000000010d */
[----:B------:R3:W-:Y:S05]  /*0b40*/  STG.E desc[UR4][R6.64], R13 ;  /* 0x0000000d06007986 */ /* 0x0007ea000c101904 */
[----:B------:R-:W-:Y:S05]  /*0b50*/  @P0 BRA `(.L_x_4) ;  /* 0xfffffffc00d40947 */ /* 0x000fea000383ffff */
[----:B------:R-:W-:Y:S05]  /*0b60*/  EXIT ;  /* 0x000000000000794d */ /* 0x000fea0003800000 */
.L_x_5:
[----:B------:R-:W-:-:S00]  /*0b70*/  BRA `(.L_x_5) ;  /* 0xfffffffc00fc7947 */ /* 0x000fc0000383ffff */
[----:B------:R-:W-:-:S00]  /*0b80*/  NOP ;  /* 0x0000000000007918 */ /* 0x000fc00000000000 */
[----:B------:R-:W-:-:S00]  /*0b90*/  NOP ;  /* 0x0000000000007918 */ /* 0x000fc00000000000 */
[----:B------:R-:W-:-:S00]  /*0ba0*/  NOP ;  /* 0x0000000000007918 */ /* 0x000fc00000000000 */
[----:B------:R-:W-:-:S00]  /*0bb0*/  NOP ;  /* 0x0000000000007918 */ /* 0x000fc00000000000 */
[----:B------:R-:W-:-:S00]  /*0bc0*/  NOP ;  /* 0x0000000000007918 */ /* 0x000fc00000000000 */
[----:B------:R-:W-:-:S00]  /*0bd0*/  NOP ;  /* 0x0000000000007918 */ /* 0x000fc00000000000 */
[----:B------:R-:W-:-:S00]  /*0be0*/  NOP ;  /* 0x0000000000007918 */ /* 0x000fc00000000000 */
[----:B------:R-:W-:-:S00]  /*0bf0*/  NOP ;  /* 0x0000000000007918 */ /* 0x000fc00000000000 */
.L_x_6:


//--------------------- .nv.shared.reserved.0     --------------------------
	.section	.nv.shared.reserved.0,"aw",@nobits
	.weak		__nv_reservedSMEM_offset_0_alias
	.size		__nv_reservedSMEM_offset_0_alias, 0, 64
	.other		__nv_reservedSMEM_offset_0_alias,@"STO_CUDA_RESERVED_SHARED STV_DEFAULT"
__nv_reservedSMEM_offset_0_alias:
	.zero		0
	.zero		64


//--------------------- .nv.constant0._Z18elimination_kernelPfiiS_ --------------------------
	.section	.nv.constant0._Z18elimination_kernelPfiiS_,"a",@progbits
	.sectionflags	@""
	.align	4
.nv.constant0._Z18elimination_kernelPfiiS_:
	.zero		920


//--------------------- SYMBOLS --------------------------

	.type		.nv.reservedSmem.offset0,@object
	.size		.nv.reservedSmem.offset0,0x4
